	.headerflags	@"EF_CUDA_TEXMODE_UNIFIED EF_CUDA_64BIT_ADDRESS EF_CUDA_ACCELERATORS EF_CUDA_SM90 EF_CUDA_VIRTUAL_SM(EF_CUDA_SM90)"
	.elftype	@"ET_EXEC"


//--------------------- .nv.info                  --------------------------
	.section	.nv.info,"",@"SHT_CUDA_INFO"
	.align	4


	//----- nvinfo : EIATTR_REGCOUNT
	.align		4
        /*0000*/ 	.byte	0x04, 0x2f
        /*0002*/ 	.short	(.L_1 - .L_0)
	.align		4
.L_0:
        /*0004*/ 	.word	index@(triton_poi_fused_8)
        /*0008*/ 	.word	0x0000001e


	//----- nvinfo : EIATTR_MIN_STACK_SIZE
	.align		4
.L_1:
        /*000c*/ 	.byte	0x04, 0x12
        /*000e*/ 	.short	(.L_3 - .L_2)
	.align		4
.L_2:
        /*0010*/ 	.word	index@(triton_poi_fused_8)
        /*0014*/ 	.word	0x00000000


	//----- nvinfo : EIATTR_FRAME_SIZE
	.align		4
.L_3:
        /*0018*/ 	.byte	0x04, 0x11
        /*001a*/ 	.short	(.L_5 - .L_4)
	.align		4
.L_4:
        /*001c*/ 	.word	index@(triton_poi_fused_8)
        /*0020*/ 	.word	0x00000000


	//----- nvinfo : EIATTR_MIN_STACK_SIZE
	.align		4
.L_5:
        /*0024*/ 	.byte	0x04, 0x12
        /*0026*/ 	.short	(.L_7 - .L_6)
	.align		4
.L_6:
        /*0028*/ 	.word	index@(triton_poi_fused_8)
        /*002c*/ 	.word	0x00000000
.L_7:


//--------------------- .nv.info.triton_poi_fused_8 --------------------------
	.section	.nv.info.triton_poi_fused_8,"",@"SHT_CUDA_INFO"
	.sectionflags	@""
	.align	4


	//----- nvinfo : EIATTR_CUDA_API_VERSION
	.align		4
        /*0000*/ 	.byte	0x04, 0x37
        /*0002*/ 	.short	(.L_9 - .L_8)
.L_8:
        /*0004*/ 	.word	0x0000007c


	//----- nvinfo : EIATTR_KPARAM_INFO
	.align		4
.L_9:
        /*0008*/ 	.byte	0x04, 0x17
        /*000a*/ 	.short	(.L_11 - .L_10)
.L_10:
        /*000c*/ 	.word	0x00000000
        /*0010*/ 	.short	0x0003
        /*0012*/ 	.short	0x0014
        /*0014*/ 	.byte	0x00, 0xf0, 0x11, 0x00


	//----- nvinfo : EIATTR_KPARAM_INFO
	.align		4
.L_11:
        /*0018*/ 	.byte	0x04, 0x17
        /*001a*/ 	.short	(.L_13 - .L_12)
.L_12:
        /*001c*/ 	.word	0x00000000
        /*0020*/ 	.short	0x0002
        /*0022*/ 	.short	0x0010
        /*0024*/ 	.byte	0x00, 0xf0, 0x11, 0x00


	//----- nvinfo : EIATTR_KPARAM_INFO
	.align		4
.L_13:
        /*0028*/ 	.byte	0x04, 0x17
        /*002a*/ 	.short	(.L_15 - .L_14)
.L_14:
        /*002c*/ 	.word	0x00000000
        /*0030*/ 	.short	0x0001
        /*0032*/ 	.short	0x0008
        /*0034*/ 	.byte	0x00, 0xf4, 0x21, 0x00


	//----- nvinfo : EIATTR_KPARAM_INFO
	.align		4
.L_15:
        /*0038*/ 	.byte	0x04, 0x17
        /*003a*/ 	.short	(.L_17 - .L_16)
.L_16:
        /*003c*/ 	.word	0x00000000
        /*0040*/ 	.short	0x0000
        /*0042*/ 	.short	0x0000
        /*0044*/ 	.byte	0x00, 0xf4, 0x21, 0x00


	//----- nvinfo : EIATTR_SPARSE_MMA_MASK
	.align		4
.L_17:
        /*0048*/ 	.byte	0x03, 0x50
        /*004a*/ 	.short	0x0000


	//----- nvinfo : EIATTR_MAXREG_COUNT
	.align		4
        /*004c*/ 	.byte	0x03, 0x1b
        /*004e*/ 	.short	0x00ff


	//----- nvinfo : EIATTR_EXIT_INSTR_OFFSETS
	.align		4
        /*0050*/ 	.byte	0x04, 0x1c
        /*0052*/ 	.short	(.L_19 - .L_18)


	//   ....[0]....
.L_18:
        /*0054*/ 	.word	0x000005f0


	//   ....[1]....
        /*0058*/ 	.word	0x00000640


	//----- nvinfo : EIATTR_REQNTID
	.align		4
.L_19:
        /*005c*/ 	.byte	0x04, 0x10
        /*005e*/ 	.short	(.L_21 - .L_20)
.L_20:
        /*0060*/ 	.word	0x00000080
        /*0064*/ 	.word	0x00000001
        /*0068*/ 	.word	0x00000001


	//----- nvinfo : EIATTR_CBANK_PARAM_SIZE
	.align		4
.L_21:
        /*006c*/ 	.byte	0x03, 0x19
        /*006e*/ 	.short	0x0018


	//----- nvinfo : EIATTR_PARAM_CBANK
	.align		4
        /*0070*/ 	.byte	0x04, 0x0a
        /*0072*/ 	.short	(.L_23 - .L_22)
	.align		4
.L_22:
        /*0074*/ 	.word	index@(.nv.constant0.triton_poi_fused_8)
        /*0078*/ 	.short	0x0210
        /*007a*/ 	.short	0x0018


	//----- nvinfo : EIATTR_SW_WAR
	.align		4
.L_23:
        /*007c*/ 	.byte	0x04, 0x36
        /*007e*/ 	.short	(.L_25 - .L_24)
.L_24:
        /*0080*/ 	.word	0x00000008
.L_25:


//--------------------- .nv.callgraph             --------------------------
	.section	.nv.callgraph,"",@"SHT_CUDA_CALLGRAPH"
	.align	4
	.sectionentsize	8
	.align		4
        /*0000*/ 	.word	0x00000000
	.align		4
        /*0004*/ 	.word	0xffffffff
	.align		4
        /*0008*/ 	.word	0x00000000
	.align		4
        /*000c*/ 	.word	0xfffffffe
	.align		4
        /*0010*/ 	.word	0x00000000
	.align		4
        /*0014*/ 	.word	0xfffffffd
	.align		4
        /*0018*/ 	.word	0x00000000
	.align		4
        /*001c*/ 	.word	0xfffffffc


//--------------------- .text.triton_poi_fused_8  --------------------------
	.section	.text.triton_poi_fused_8,"ax",@progbits
	.sectionflags	@"SHF_BARRIERS=1"
	.align	128
        .global         triton_poi_fused_8
        .type           triton_poi_fused_8,@function
        .size           triton_poi_fused_8,(.L_x_1 - triton_poi_fused_8)
        .other          triton_poi_fused_8,@"STO_CUDA_ENTRY STV_DEFAULT"
triton_poi_fused_8:
.text.triton_poi_fused_8:
[----:B------:R-:W0:Y:S01]  /*0000*/  LDC R1, c[0x0][0x28] ;  /* 0x00000a00ff017b82 */ /* 0x000e220000000800 */
[----:B------:R-:W1:Y:S07]  /*0010*/  S2R R0, SR_CTAID.X ;  /* 0x0000000000007919 */ /* 0x000e6e0000002500 */
[----:B------:R-:W2:Y:S01]  /*0020*/  LDC.64 R14, c[0x0][0x210] ;  /* 0x00008400ff0e7b82 */ /* 0x000ea20000000a00 */
[----:B------:R-:W-:Y:S01]  /*0030*/  IMAD.MOV.U32 R19, RZ, RZ, RZ ;  /* 0x000000ffff137224 */ /* 0x000fe200078e00ff */
[----:B------:R-:W-:Y:S01]  /*0040*/  ULDC.64 UR6, c[0x0][0x208] ;  /* 0x0000820000067ab9 */ /* 0x000fe20000000a00 */
[----:B------:R-:W3:Y:S01]  /*0050*/  S2R R21, SR_TID.X ;  /* 0x0000000000157919 */ /* 0x000ee20000002100 */
[----:B------:R-:W4:Y:S01]  /*0060*/  S2R R18, SR_CTAID.Y ;  /* 0x0000000000127919 */ /* 0x000f220000002600 */
[----:B------:R-:W-:-:S02]  /*0070*/  IMAD.MOV.U32 R20, RZ, RZ, RZ ;  /* 0x000000ffff147224 */ /* 0x000fc400078e00ff */
[----:B-1----:R-:W-:Y:S01]  /*0080*/  IMAD.SHL.U32 R0, R0, 0x10, RZ ;  /* 0x0000001000007824 */ /* 0x002fe200078e00ff */
[----:B---3--:R-:W-:-:S04]  /*0090*/  SHF.R.U32.HI R17, RZ, 0x4, R21 ;  /* 0x00000004ff117819 */ /* 0x008fc80000011615 */
[----:B------:R-:W-:Y:S01]  /*00a0*/  LOP3.LUT R6, R0, 0xf, R21, 0xf8, !PT ;  /* 0x0000000f00067812 */ /* 0x000fe200078ef815 */
[----:B----4-:R-:W-:Y:S01]  /*00b0*/  IMAD.SHL.U32 R16, R18, 0x40, RZ ;  /* 0x0000004012107824 */ /* 0x010fe200078e00ff */
[----:B------:R-:W-:Y:S02]  /*00c0*/  SGXT.U32 R17, R17, 0x3 ;  /* 0x000000031111781a */ /* 0x000fe40000000000 */
[----:B------:R-:W-:Y:S02]  /*00d0*/  ISETP.GE.AND P0, PT, R6, 0x9, PT ;  /* 0x000000090600780c */ /* 0x000fe40003f06270 */
[----:B------:R-:W-:Y:S02]  /*00e0*/  LOP3.LUT R2, R16, R17, RZ, 0xfc, !PT ;  /* 0x0000001110027212 */ /* 0x000fe400078efcff */
[----:B------:R-:W-:Y:S02]  /*00f0*/  LOP3.LUT R3, R16, 0x8, R17, 0xfe, !PT ;  /* 0x0000000810037812 */ /* 0x000fe400078efe11 */
[----:B------:R-:W-:Y:S01]  /*0100*/  LOP3.LUT R4, R16, 0x10, R17, 0xfe, !PT ;  /* 0x0000001010047812 */ /* 0x000fe200078efe11 */
[--C-:B------:R-:W-:Y:S01]  /*0110*/  IMAD R27, R2, 0x9, R6.reuse ;  /* 0x00000009021b7824 */ /* 0x100fe200078e0206 */
[----:B------:R-:W-:Y:S01]  /*0120*/  LOP3.LUT R7, R16, 0x18, R17, 0xfe, !PT ;  /* 0x0000001810077812 */ /* 0x000fe200078efe11 */
[--C-:B------:R-:W-:Y:S01]  /*0130*/  IMAD R3, R3, 0x9, R6.reuse ;  /* 0x0000000903037824 */ /* 0x100fe200078e0206 */
[----:B------:R-:W-:Y:S01]  /*0140*/  LOP3.LUT R9, R16, 0x20, R17, 0xfe, !PT ;  /* 0x0000002010097812 */ /* 0x000fe200078efe11 */
[--C-:B------:R-:W-:Y:S01]  /*0150*/  IMAD R5, R4, 0x9, R6.reuse ;  /* 0x0000000904057824 */ /* 0x100fe200078e0206 */
[----:B------:R-:W-:Y:S01]  /*0160*/  LOP3.LUT R11, R16, 0x28, R17, 0xfe, !PT ;  /* 0x00000028100b7812 */ /* 0x000fe200078efe11 */
[----:B------:R-:W-:Y:S01]  /*0170*/  IMAD R7, R7, 0x9, R6 ;  /* 0x0000000907077824 */ /* 0x000fe200078e0206 */
[----:B------:R-:W-:Y:S01]  /*0180*/  LOP3.LUT R13, R16, 0x30, R17, 0xfe, !PT ;  /* 0x00000030100d7812 */ /* 0x000fe200078efe11 */
[----:B--2---:R-:W-:Y:S01]  /*0190*/  IMAD.WIDE R26, R27, 0x4, R14 ;  /* 0x000000041b1a7825 */ /* 0x004fe200078e020e */
[----:B------:R-:W-:-:S03]  /*01a0*/  LOP3.LUT R23, R16, 0x38, R17, 0xfe, !PT ;  /* 0x0000003810177812 */ /* 0x000fc600078efe11 */
[--C-:B------:R-:W-:Y:S01]  /*01b0*/  IMAD R9, R9, 0x9, R6.reuse ;  /* 0x0000000909097824 */ /* 0x100fe200078e0206 */
[----:B------:R1:W2:Y:S01]  /*01c0*/  @!P0 LDG.E.EL R19, desc[UR6][R26.64] ;  /* 0x000000061a138981 */ /* 0x0002a2000c2e1900 */
[--C-:B------:R-:W-:Y:S02]  /*01d0*/  IMAD R11, R11, 0x9, R6.reuse ;  /* 0x000000090b0b7824 */ /* 0x100fe400078e0206 */
[--C-:B------:R-:W-:Y:S02]  /*01e0*/  IMAD R13, R13, 0x9, R6.reuse ;  /* 0x000000090d0d7824 */ /* 0x100fe400078e0206 */
[----:B------:R-:W-:Y:S02]  /*01f0*/  IMAD R23, R23, 0x9, R6 ;  /* 0x0000000917177824 */ /* 0x000fe400078e0206 */
[----:B------:R-:W-:Y:S01]  /*0200*/  IMAD.WIDE R2, R3, 0x4, R14 ;  /* 0x0000000403027825 */ /* 0x000fe200078e020e */
[----:B------:R-:W-:-:S03]  /*0210*/  CS2R R24, SRZ ;  /* 0x0000000000187805 */ /* 0x000fc6000001ff00 */
[--C-:B------:R-:W-:Y:S01]  /*0220*/  IMAD.WIDE R4, R5, 0x4, R14.reuse ;  /* 0x0000000405047825 */ /* 0x100fe200078e020e */
[----:B-1----:R-:W-:Y:S01]  /*0230*/  CS2R R26, SRZ ;  /* 0x00000000001a7805 */ /* 0x002fe2000001ff00 */
[----:B------:R1:W3:Y:S02]  /*0240*/  @!P0 LDG.E.EL R20, desc[UR6][R2.64] ;  /* 0x0000000602148981 */ /* 0x0002e4000c2e1900 */
[----:B------:R-:W-:-:S04]  /*0250*/  IMAD.WIDE R6, R7, 0x4, R14 ;  /* 0x0000000407067825 */ /* 0x000fc800078e020e */
[--C-:B------:R-:W-:Y:S01]  /*0260*/  IMAD.WIDE R8, R9, 0x4, R14.reuse ;  /* 0x0000000409087825 */ /* 0x100fe200078e020e */
[----:B------:R-:W4:Y:S03]  /*0270*/  @!P0 LDG.E.EL R24, desc[UR6][R6.64] ;  /* 0x0000000606188981 */ /* 0x000f26000c2e1900 */
[----:B------:R-:W-:-:S04]  /*0280*/  IMAD.WIDE R10, R11, 0x4, R14 ;  /* 0x000000040b0a7825 */ /* 0x000fc800078e020e */
[--C-:B------:R-:W-:Y:S01]  /*0290*/  IMAD.WIDE R12, R13, 0x4, R14.reuse ;  /* 0x000000040d0c7825 */ /* 0x100fe200078e020e */
[----:B------:R-:W5:Y:S03]  /*02a0*/  @!P0 LDG.E.EL R25, desc[UR6][R10.64] ;  /* 0x000000060a198981 */ /* 0x000f66000c2e1900 */
[----:B------:R-:W-:Y:S01]  /*02b0*/  IMAD.WIDE R14, R23, 0x4, R14 ;  /* 0x00000004170e7825 */ /* 0x000fe200078e020e */
[----:B------:R1:W5:Y:S03]  /*02c0*/  @!P0 LDG.E.EL R27, desc[UR6][R12.64] ;  /* 0x000000060c1b8981 */ /* 0x000366000c2e1900 */
[----:B------:R-:W-:Y:S01]  /*02d0*/  IMAD.MOV.U32 R22, RZ, RZ, RZ ;  /* 0x000000ffff167224 */ /* 0x000fe200078e00ff */
[----:B------:R-:W5:Y:S01]  /*02e0*/  @!P0 LDG.E.EL R26, desc[UR6][R14.64] ;  /* 0x000000060e1a8981 */ /* 0x000f62000c2e1900 */
[----:B------:R-:W-:-:S04]  /*02f0*/  IMAD.MOV.U32 R23, RZ, RZ, RZ ;  /* 0x000000ffff177224 */ /* 0x000fc800078e00ff */
[----:B------:R-:W5:Y:S04]  /*0300*/  @!P0 LDG.E.EL R22, desc[UR6][R4.64] ;  /* 0x0000000604168981 */ /* 0x000f68000c2e1900 */
[----:B------:R1:W5:Y:S01]  /*0310*/  @!P0 LDG.E.EL R23, desc[UR6][R8.64] ;  /* 0x0000000608178981 */ /* 0x000362000c2e1900 */
[----:B------:R-:W1:Y:S02]  /*0320*/  S2UR UR5, SR_CgaCtaId ;  /* 0x00000000000579c3 */ /* 0x000e640000008800 */
[----:B-1----:R-:W-:Y:S01]  /*0330*/  IMAD.SHL.U32 R2, R21, 0x40, RZ ;  /* 0x0000004015027824 */ /* 0x002fe200078e00ff */
[----:B------:R-:W-:-:S04]  /*0340*/  UMOV UR4, 0x400 ;  /* 0x0000040000047882 */ /* 0x000fc80000000000 */
[----:B------:R-:W-:-:S04]  /*0350*/  LOP3.LUT R2, R2, 0x3c0, RZ, 0xc0, !PT ;  /* 0x000003c002027812 */ /* 0x000fc800078ec0ff */
[----:B------:R-:W-:-:S04]  /*0360*/  LOP3.LUT R3, R2, R17, RZ, 0xfc, !PT ;  /* 0x0000001102037212 */ /* 0x000fc800078efcff */
[----:B------:R-:W-:Y:S01]  /*0370*/  LEA.HI R3, R2, R3, RZ, 0x1c ;  /* 0x0000000302037211 */ /* 0x000fe200078fe0ff */
[----:B0-----:R-:W-:-:S06]  /*0380*/  UPRMT UR4, UR5, 0x654, UR4 ;  /* 0x0000065405047896 */ /* 0x001fcc0008000004 */
[----:B------:R-:W-:Y:S02]  /*0390*/  LEA R12, R3, UR4, 0x2 ;  /* 0x00000004030c7c11 */ /* 0x000fe4000f8e10ff */
[----:B------:R-:W-:Y:S01]  /*03a0*/  SHF.R.U32.HI R2, RZ, 0x2, R21 ;  /* 0x00000002ff027819 */ /* 0x000fe20000011615 */
[----:B------:R-:W-:-:S03]  /*03b0*/  IMAD.SHL.U32 R21, R21, 0x4, RZ ;  /* 0x0000000415157824 */ /* 0x000fc600078e00ff */
[----:B------:R-:W-:Y:S02]  /*03c0*/  LOP3.LUT R3, R2, 0x1c, RZ, 0xc0, !PT ;  /* 0x0000001c02037812 */ /* 0x000fe400078ec0ff */
[----:B------:R-:W-:-:S05]  /*03d0*/  LOP3.LUT R8, R21, 0x1fc, RZ, 0xc0, !PT ;  /* 0x000001fc15087812 */ /* 0x000fca00078ec0ff */
[----:B------:R-:W-:-:S05]  /*03e0*/  IMAD.IADD R3, R8, 0x1, R3 ;  /* 0x0000000108037824 */ /* 0x000fca00078e0203 */
[----:B------:R-:W-:Y:S02]  /*03f0*/  LEA R4, R3, UR4, 0x2 ;  /* 0x0000000403047c11 */ /* 0x000fe4000f8e10ff */
[----:B------:R-:W-:Y:S02]  /*0400*/  SHF.R.S32.HI R3, RZ, 0x19, R18 ;  /* 0x00000019ff037819 */ /* 0x000fe40000011412 */
[----:B------:R-:W-:Y:S02]  /*0410*/  LOP3.LUT R16, R16, 0x3c, R21, 0xf8, !PT ;  /* 0x0000003c10107812 */ /* 0x000fe400078ef815 */
[----:B------:R-:W-:-:S04]  /*0420*/  SGXT R3, R3, 0x1 ;  /* 0x000000010303781a */ /* 0x000fc80000000200 */
[----:B------:R-:W-:Y:S02]  /*0430*/  LEA.HI R9, R3, R16, RZ, 0x5 ;  /* 0x0000001003097211 */ /* 0x000fe400078f28ff */
[----:B------:R-:W0:Y:S02]  /*0440*/  LDC.64 R2, c[0x0][0x218] ;  /* 0x00008600ff027b82 */ /* 0x000e240000000a00 */
[----:B------:R-:W-:Y:S02]  /*0450*/  LOP3.LUT R11, R9, 0xffffffe0, RZ, 0xc0, !PT ;  /* 0xffffffe0090b7812 */ /* 0x000fe400078ec0ff */
[----:B------:R-:W-:Y:S02]  /*0460*/  SHF.R.S32.HI R10, RZ, 0x5, R9 ;  /* 0x00000005ff0a7819 */ /* 0x000fe40000011409 */
[----:B------:R-:W-:Y:S01]  /*0470*/  LOP3.LUT R9, R0, R17, RZ, 0xfc, !PT ;  /* 0x0000001100097212 */ /* 0x000fe200078efcff */
[----:B------:R-:W-:Y:S01]  /*0480*/  IMAD.IADD R11, R16, 0x1, -R11 ;  /* 0x00000001100b7824 */ /* 0x000fe200078e0a0b */
[----:B------:R-:W-:-:S02]  /*0490*/  LOP3.LUT R0, R0, 0x8, R17, 0xfe, !PT ;  /* 0x0000000800007812 */ /* 0x000fc400078efe11 */
[----:B------:R-:W-:Y:S01]  /*04a0*/  ISETP.GE.AND P1, PT, R9, 0x9, PT ;  /* 0x000000090900780c */ /* 0x000fe20003f26270 */
[----:B------:R-:W-:Y:S01]  /*04b0*/  IMAD R10, R10, 0x120, R11 ;  /* 0x000001200a0a7824 */ /* 0x000fe200078e020b */
[----:B------:R-:W-:-:S03]  /*04c0*/  ISETP.GE.AND P0, PT, R0, 0x9, PT ;  /* 0x000000090000780c */ /* 0x000fc60003f06270 */
[----:B------:R-:W-:Y:S01]  /*04d0*/  IMAD R9, R9, 0x20, R10 ;  /* 0x0000002009097824 */ /* 0x000fe200078e020a */
[----:B--2---:R-:W-:Y:S04]  /*04e0*/  STS [R12], R19 ;  /* 0x000000130c007388 */ /* 0x004fe80000000800 */
[----:B---3--:R-:W-:Y:S04]  /*04f0*/  STS [R12+0x20], R20 ;  /* 0x000020140c007388 */ /* 0x008fe80000000800 */
[----:B----4-:R-:W-:Y:S04]  /*0500*/  STS [R12+0x60], R24 ;  /* 0x000060180c007388 */ /* 0x010fe80000000800 */
[----:B-----5:R-:W-:Y:S04]  /*0510*/  STS [R12+0xa0], R25 ;  /* 0x0000a0190c007388 */ /* 0x020fe80000000800 */
[----:B------:R-:W-:Y:S04]  /*0520*/  STS [R12+0xc0], R27 ;  /* 0x0000c01b0c007388 */ /* 0x000fe80000000800 */
[----:B------:R-:W-:Y:S04]  /*0530*/  STS [R12+0xe0], R26 ;  /* 0x0000e01a0c007388 */ /* 0x000fe80000000800 */
[----:B------:R-:W-:Y:S04]  /*0540*/  STS [R12+0x40], R22 ;  /* 0x000040160c007388 */ /* 0x000fe80000000800 */
[----:B------:R1:W-:Y:S01]  /*0550*/  STS [R12+0x80], R23 ;  /* 0x000080170c007388 */ /* 0x0003e20000000800 */
[----:B------:R-:W-:Y:S06]  /*0560*/  BAR.SYNC.DEFER_BLOCKING 0x0 ;  /* 0x0000000000007b1d */ /* 0x000fec0000010000 */
[----:B------:R-:W2:Y:S01]  /*0570*/  LDS.128 R4, [R4] ;  /* 0x0000000004047984 */ /* 0x000ea20000000c00 */
[----:B-1----:R-:W-:-:S04]  /*0580*/  LOP3.LUT R12, R8, 0x200, RZ, 0xfc, !PT ;  /* 0x00000200080c7812 */ /* 0x002fc800078efcff */
[----:B------:R-:W-:-:S04]  /*0590*/  SHF.R.U32.HI R12, RZ, 0x4, R12 ;  /* 0x00000004ff0c7819 */ /* 0x000fc8000001160c */
[----:B------:R-:W-:-:S05]  /*05a0*/  LOP3.LUT R11, R12, 0x3c, RZ, 0xc0, !PT ;  /* 0x0000003c0c0b7812 */ /* 0x000fca00078ec0ff */
[----:B------:R-:W-:Y:S02]  /*05b0*/  IMAD.IADD R11, R8, 0x1, R11 ;  /* 0x00000001080b7824 */ /* 0x000fe400078e020b */
[----:B0-----:R-:W-:-:S03]  /*05c0*/  IMAD.WIDE R8, R9, 0x4, R2 ;  /* 0x0000000409087825 */ /* 0x001fc600078e0202 */
[----:B------:R-:W-:Y:S02]  /*05d0*/  LEA R11, R11, UR4, 0x2 ;  /* 0x000000040b0b7c11 */ /* 0x000fe4000f8e10ff */
[----:B--2---:R0:W-:Y:S02]  /*05e0*/  @!P1 STG.E.128 desc[UR6][R8.64], R4 ;  /* 0x0000000408009986 */ /* 0x0041e4000c101d06 */
[----:B0-----:R-:W-:Y:S05]  /*05f0*/  @P0 EXIT ;  /* 0x000000000000094d */ /* 0x001fea0003800000 */
[----:B------:R-:W1:Y:S01]  /*0600*/  LDS.128 R12, [R11+0x800] ;  /* 0x000800000b0c7984 */ /* 0x000e620000000c00 */
[----:B0-----:R-:W-:-:S04]  /*0610*/  IMAD R5, R0, 0x20, R10 ;  /* 0x0000002000057824 */ /* 0x001fc800078e020a */
[----:B------:R-:W-:-:S05]  /*0620*/  IMAD.WIDE R2, R5, 0x4, R2 ;  /* 0x0000000405027825 */ /* 0x000fca00078e0202 */
[----:B-1----:R-:W-:Y:S01]  /*0630*/  STG.E.128 desc[UR6][R2.64], R12 ;  /* 0x0000000c02007986 */ /* 0x002fe2000c101d06 */
[----:B------:R-:W-:Y:S05]  /*0640*/  EXIT ;  /* 0x000000000000794d */ /* 0x000fea0003800000 */
.L_x_0:
[----:B------:R-:W-:-:S00]  /*0650*/  BRA `(.L_x_0) ;  /* 0xfffffffc00fc7947 */ /* 0x000fc0000383ffff */
[----:B------:R-:W-:-:S00]  /*0660*/  NOP ;  /* 0x0000000000007918 */ /* 0x000fc00000000000 */
        /* <DEDUP_REMOVED lines=9> */
.L_x_1:


//--------------------- .nv.shared.triton_poi_fused_8 --------------------------
	.section	.nv.shared.triton_poi_fused_8,"aw",@nobits
	.sectionflags	@""
	.align	16
	.zero		1024


//--------------------- .nv.constant0.triton_poi_fused_8 --------------------------
	.section	.nv.constant0.triton_poi_fused_8,"a",@progbits
	.sectionflags	@""
	.align	4
.nv.constant0.triton_poi_fused_8:
	.zero		552
